	.headerflags	@"EF_CUDA_TEXMODE_UNIFIED EF_CUDA_64BIT_ADDRESS EF_CUDA_ACCELERATORS EF_CUDA_SM90 EF_CUDA_VIRTUAL_SM(EF_CUDA_SM90)"
	.elftype	@"ET_EXEC"


//--------------------- .nv.info                  --------------------------
	.section	.nv.info,"",@"SHT_CUDA_INFO"
	.align	4


	//----- nvinfo : EIATTR_REGCOUNT
	.align		4
        /*0000*/ 	.byte	0x04, 0x2f
        /*0002*/ 	.short	(.L_1 - .L_0)
	.align		4
.L_0:
        /*0004*/ 	.word	index@(triton_poi_fused_cat_8)
        /*0008*/ 	.word	0x00000010


	//----- nvinfo : EIATTR_MIN_STACK_SIZE
	.align		4
.L_1:
        /*000c*/ 	.byte	0x04, 0x12
        /*000e*/ 	.short	(.L_3 - .L_2)
	.align		4
.L_2:
        /*0010*/ 	.word	index@(triton_poi_fused_cat_8)
        /*0014*/ 	.word	0x00000000


	//----- nvinfo : EIATTR_FRAME_SIZE
	.align		4
.L_3:
        /*0018*/ 	.byte	0x04, 0x11
        /*001a*/ 	.short	(.L_5 - .L_4)
	.align		4
.L_4:
        /*001c*/ 	.word	index@(triton_poi_fused_cat_8)
        /*0020*/ 	.word	0x00000000


	//----- nvinfo : EIATTR_MIN_STACK_SIZE
	.align		4
.L_5:
        /*0024*/ 	.byte	0x04, 0x12
        /*0026*/ 	.short	(.L_7 - .L_6)
	.align		4
.L_6:
        /*0028*/ 	.word	index@(triton_poi_fused_cat_8)
        /*002c*/ 	.word	0x00000000
.L_7:


//--------------------- .nv.info.triton_poi_fused_cat_8 --------------------------
	.section	.nv.info.triton_poi_fused_cat_8,"",@"SHT_CUDA_INFO"
	.sectionflags	@""
	.align	4


	//----- nvinfo : EIATTR_CUDA_API_VERSION
	.align		4
        /*0000*/ 	.byte	0x04, 0x37
        /*0002*/ 	.short	(.L_9 - .L_8)
.L_8:
        /*0004*/ 	.word	0x0000007c


	//----- nvinfo : EIATTR_KPARAM_INFO
	.align		4
.L_9:
        /*0008*/ 	.byte	0x04, 0x17
        /*000a*/ 	.short	(.L_11 - .L_10)
.L_10:
        /*000c*/ 	.word	0x00000000
        /*0010*/ 	.short	0x0003
        /*0012*/ 	.short	0x0018
        /*0014*/ 	.byte	0x00, 0xf0, 0x11, 0x00


	//----- nvinfo : EIATTR_KPARAM_INFO
	.align		4
.L_11:
        /*0018*/ 	.byte	0x04, 0x17
        /*001a*/ 	.short	(.L_13 - .L_12)
.L_12:
        /*001c*/ 	.word	0x00000000
        /*0020*/ 	.short	0x0002
        /*0022*/ 	.short	0x0010
        /*0024*/ 	.byte	0x00, 0xf4, 0x21, 0x00


	//----- nvinfo : EIATTR_KPARAM_INFO
	.align		4
.L_13:
        /*0028*/ 	.byte	0x04, 0x17
        /*002a*/ 	.short	(.L_15 - .L_14)
.L_14:
        /*002c*/ 	.word	0x00000000
        /*0030*/ 	.short	0x0001
        /*0032*/ 	.short	0x0008
        /*0034*/ 	.byte	0x00, 0xf4, 0x21, 0x00


	//----- nvinfo : EIATTR_KPARAM_INFO
	.align		4
.L_15:
        /*0038*/ 	.byte	0x04, 0x17
        /*003a*/ 	.short	(.L_17 - .L_16)
.L_16:
        /*003c*/ 	.word	0x00000000
        /*0040*/ 	.short	0x0000
        /*0042*/ 	.short	0x0000
        /*0044*/ 	.byte	0x00, 0xf4, 0x21, 0x00


	//----- nvinfo : EIATTR_SPARSE_MMA_MASK
	.align		4
.L_17:
        /*0048*/ 	.byte	0x03, 0x50
        /*004a*/ 	.short	0x0000


	//----- nvinfo : EIATTR_MAXREG_COUNT
	.align		4
        /*004c*/ 	.byte	0x03, 0x1b
        /*004e*/ 	.short	0x00ff


	//----- nvinfo : EIATTR_EXIT_INSTR_OFFSETS
	.align		4
        /*0050*/ 	.byte	0x04, 0x1c
        /*0052*/ 	.short	(.L_19 - .L_18)


	//   ....[0]....
.L_18:
        /*0054*/ 	.word	0x00000250


	//   ....[1]....
        /*0058*/ 	.word	0x00000270


	//----- nvinfo : EIATTR_REQNTID
	.align		4
.L_19:
        /*005c*/ 	.byte	0x04, 0x10
        /*005e*/ 	.short	(.L_21 - .L_20)
.L_20:
        /*0060*/ 	.word	0x00000080
        /*0064*/ 	.word	0x00000001
        /*0068*/ 	.word	0x00000001


	//----- nvinfo : EIATTR_CBANK_PARAM_SIZE
	.align		4
.L_21:
        /*006c*/ 	.byte	0x03, 0x19
        /*006e*/ 	.short	0x001c


	//----- nvinfo : EIATTR_PARAM_CBANK
	.align		4
        /*0070*/ 	.byte	0x04, 0x0a
        /*0072*/ 	.short	(.L_23 - .L_22)
	.align		4
.L_22:
        /*0074*/ 	.word	index@(.nv.constant0.triton_poi_fused_cat_8)
        /*0078*/ 	.short	0x0210
        /*007a*/ 	.short	0x001c


	//----- nvinfo : EIATTR_SW_WAR
	.align		4
.L_23:
        /*007c*/ 	.byte	0x04, 0x36
        /*007e*/ 	.short	(.L_25 - .L_24)
.L_24:
        /*0080*/ 	.word	0x00000008
.L_25:


//--------------------- .nv.callgraph             --------------------------
	.section	.nv.callgraph,"",@"SHT_CUDA_CALLGRAPH"
	.align	4
	.sectionentsize	8
	.align		4
        /*0000*/ 	.word	0x00000000
	.align		4
        /*0004*/ 	.word	0xffffffff
	.align		4
        /*0008*/ 	.word	0x00000000
	.align		4
        /*000c*/ 	.word	0xfffffffe
	.align		4
        /*0010*/ 	.word	0x00000000
	.align		4
        /*0014*/ 	.word	0xfffffffd
	.align		4
        /*0018*/ 	.word	0x00000000
	.align		4
        /*001c*/ 	.word	0xfffffffc


//--------------------- .text.triton_poi_fused_cat_8 --------------------------
	.section	.text.triton_poi_fused_cat_8,"ax",@progbits
	.align	128
        .global         triton_poi_fused_cat_8
        .type           triton_poi_fused_cat_8,@function
        .size           triton_poi_fused_cat_8,(.L_x_1 - triton_poi_fused_cat_8)
        .other          triton_poi_fused_cat_8,@"STO_CUDA_ENTRY STV_DEFAULT"
triton_poi_fused_cat_8:
.text.triton_poi_fused_cat_8:
[----:B------:R-:W0:Y:S02]  /*0000*/  LDC R1, c[0x0][0x28] ;  /* 0x00000a00ff017b82 */ /* 0x000e240000000800 */
[----:B------:R-:W1:Y:S01]  /*0010*/  S2R R0, SR_TID.X ;  /* 0x0000000000007919 */ /* 0x000e620000002100 */
[----:B------:R-:W-:Y:S01]  /*0020*/  CS2R R8, SRZ ;  /* 0x0000000000087805 */ /* 0x000fe2000001ff00 */
[----:B------:R-:W-:Y:S01]  /*0030*/  ULDC.64 UR4, c[0x0][0x208] ;  /* 0x0000820000047ab9 */ /* 0x000fe20000000a00 */
[----:B------:R-:W2:Y:S01]  /*0040*/  S2R R3, SR_CTAID.X ;  /* 0x0000000000037919 */ /* 0x000ea20000002500 */
[----:B-1----:R-:W-:Y:S02]  /*0050*/  LOP3.LUT R0, R0, 0x7f, RZ, 0xc0, !PT ;  /* 0x0000007f00007812 */ /* 0x002fe400078ec0ff */
[----:B--2---:R-:W-:-:S03]  /*0060*/  SHF.R.S32.HI R2, RZ, 0x18, R3 ;  /* 0x00000018ff027819 */ /* 0x004fc60000011403 */
[----:B------:R-:W-:Y:S01]  /*0070*/  IMAD R0, R3, 0x80, R0 ;  /* 0x0000008003007824 */ /* 0x000fe200078e0200 */
[----:B------:R-:W-:-:S04]  /*0080*/  SGXT R3, R2, 0x1 ;  /* 0x000000010203781a */ /* 0x000fc80000000200 */
[----:B------:R-:W-:-:S04]  /*0090*/  LEA.HI R3, R3, R0, RZ, 0x2 ;  /* 0x0000000003037211 */ /* 0x000fc800078f10ff */
[----:B------:R-:W-:Y:S02]  /*00a0*/  SHF.R.S32.HI R4, RZ, 0x2, R3 ;  /* 0x00000002ff047819 */ /* 0x000fe40000011403 */
[----:B------:R-:W-:Y:S02]  /*00b0*/  LOP3.LUT R5, R3, 0xfffffffc, RZ, 0xc0, !PT ;  /* 0xfffffffc03057812 */ /* 0x000fe400078ec0ff */
[----:B------:R-:W-:Y:S01]  /*00c0*/  LEA.HI R6, R4, R4, RZ, 0x2 ;  /* 0x0000000404067211 */ /* 0x000fe200078f10ff */
[----:B------:R-:W1:Y:S02]  /*00d0*/  LDC.64 R2, c[0x0][0x210] ;  /* 0x00008400ff027b82 */ /* 0x000e640000000a00 */
[----:B------:R-:W-:Y:S01]  /*00e0*/  IMAD.IADD R5, R0, 0x1, -R5 ;  /* 0x0000000100057824 */ /* 0x000fe200078e0a05 */
[----:B------:R-:W-:-:S03]  /*00f0*/  LOP3.LUT R7, R6, 0xfffffffc, RZ, 0xc0, !PT ;  /* 0xfffffffc06077812 */ /* 0x000fc600078ec0ff */
[----:B------:R-:W-:Y:S02]  /*0100*/  VIADD R6, R5, 0x2 ;  /* 0x0000000205067836 */ /* 0x000fe40000000000 */
[----:B------:R-:W-:-:S03]  /*0110*/  IMAD.IADD R7, R4, 0x1, -R7 ;  /* 0x0000000104077824 */ /* 0x000fc600078e0a07 */
[----:B------:R-:W-:Y:S02]  /*0120*/  ISETP.GE.U32.AND P0, PT, R6, 0x4, PT ;  /* 0x000000040600780c */ /* 0x000fe40003f06070 */
[C---:B------:R-:W-:Y:S02]  /*0130*/  ISETP.GT.AND P1, PT, R7.reuse, -0x1, PT ;  /* 0xffffffff0700780c */ /* 0x040fe40003f24270 */
[----:B------:R-:W-:Y:S02]  /*0140*/  ISETP.GT.AND P0, PT, R7, RZ, !P0 ;  /* 0x000000ff0700720c */ /* 0x000fe40004704270 */
[----:B------:R-:W-:Y:S01]  /*0150*/  ISETP.GT.AND P1, PT, R5, 0x1, P1 ;  /* 0x000000010500780c */ /* 0x000fe20000f24270 */
[C---:B------:R-:W-:Y:S01]  /*0160*/  VIADD R5, R0.reuse, 0xfffffffe ;  /* 0xfffffffe00057836 */ /* 0x040fe20000000000 */
[C---:B------:R-:W-:Y:S01]  /*0170*/  ISETP.LT.AND P0, PT, R0.reuse, 0x100, P0 ;  /* 0x000001000000780c */ /* 0x040fe20000701270 */
[----:B------:R-:W2:Y:S01]  /*0180*/  LDC.64 R6, c[0x0][0x220] ;  /* 0x00008800ff067b82 */ /* 0x000ea20000000a00 */
[----:B------:R-:W-:Y:S01]  /*0190*/  ISETP.LT.AND P1, PT, R0, 0x100, P1 ;  /* 0x000001000000780c */ /* 0x000fe20000f21270 */
[----:B-1----:R-:W-:-:S06]  /*01a0*/  IMAD.WIDE R2, R5, 0x4, R2 ;  /* 0x0000000405027825 */ /* 0x002fcc00078e0202 */
[----:B------:R-:W1:Y:S04]  /*01b0*/  LDC.64 R4, c[0x0][0x218] ;  /* 0x00008600ff047b82 */ /* 0x000e680000000a00 */
[----:B------:R-:W3:Y:S04]  /*01c0*/  @P0 LDG.E R8, desc[UR4][R2.64] ;  /* 0x0000000402080981 */ /* 0x000ee8000c1e1900 */
[----:B------:R-:W4:Y:S01]  /*01d0*/  @P1 LDG.E R9, desc[UR4][R2.64] ;  /* 0x0000000402091981 */ /* 0x000f22000c1e1900 */
[C---:B------:R-:W-:Y:S01]  /*01e0*/  ISETP.GE.AND P2, PT, R0.reuse, 0x100, PT ;  /* 0x000001000000780c */ /* 0x040fe20003f46270 */
[----:B------:R-:W-:-:S04]  /*01f0*/  IMAD R11, R0, 0x19, RZ ;  /* 0x00000019000b7824 */ /* 0x000fc800078e02ff */
[----:B--2---:R-:W-:-:S04]  /*0200*/  IMAD.WIDE R6, R11, 0x4, R6 ;  /* 0x000000040b067825 */ /* 0x004fc800078e0206 */
[----:B-1----:R-:W-:Y:S01]  /*0210*/  IMAD.WIDE R4, R11, 0x4, R4 ;  /* 0x000000040b047825 */ /* 0x002fe200078e0204 */
[----:B---3--:R-:W-:Y:S02]  /*0220*/  SEL R13, R8, 0xc61c4000, P0 ;  /* 0xc61c4000080d7807 */ /* 0x008fe40000000000 */
[----:B----4-:R-:W-:-:S03]  /*0230*/  SEL R9, R9, 0xc61c4000, P1 ;  /* 0xc61c400009097807 */ /* 0x010fc60000800000 */
[----:B------:R1:W-:Y:S01]  /*0240*/  @!P2 STG.E desc[UR4][R4.64], R13 ;  /* 0x0000000d0400a986 */ /* 0x0003e2000c101904 */
[----:B------:R-:W-:Y:S05]  /*0250*/  @P2 EXIT ;  /* 0x000000000000294d */ /* 0x000fea0003800000 */
[----:B------:R-:W-:Y:S01]  /*0260*/  STG.E desc[UR4][R6.64], R9 ;  /* 0x0000000906007986 */ /* 0x000fe2000c101904 */
[----:B------:R-:W-:Y:S05]  /*0270*/  EXIT ;  /* 0x000000000000794d */ /* 0x000fea0003800000 */
.L_x_0:
[----:B------:R-:W-:-:S00]  /*0280*/  BRA `(.L_x_0) ;  /* 0xfffffffc00fc7947 */ /* 0x000fc0000383ffff */
[----:B------:R-:W-:-:S00]  /*0290*/  NOP ;  /* 0x0000000000007918 */ /* 0x000fc00000000000 */
        /* <DEDUP_REMOVED lines=14> */
.L_x_1:


//--------------------- .nv.constant0.triton_poi_fused_cat_8 --------------------------
	.section	.nv.constant0.triton_poi_fused_cat_8,"a",@progbits
	.sectionflags	@""
	.align	4
.nv.constant0.triton_poi_fused_cat_8:
	.zero		556
